//
// Generated by NVIDIA NVVM Compiler
//
// Compiler Build ID: CL-36424714
// Cuda compilation tools, release 13.0, V13.0.88
// Based on NVVM 20.0.0
//

.version 9.0
.target sm_100
.address_size 64

	// .globl	_Z16block_mul_kerneliiPdS_S_

.visible .entry _Z16block_mul_kerneliiPdS_S_(
	.param .u32 _Z16block_mul_kerneliiPdS_S__param_0,
	.param .u32 _Z16block_mul_kerneliiPdS_S__param_1,
	.param .u64 .ptr .align 1 _Z16block_mul_kerneliiPdS_S__param_2,
	.param .u64 .ptr .align 1 _Z16block_mul_kerneliiPdS_S__param_3,
	.param .u64 .ptr .align 1 _Z16block_mul_kerneliiPdS_S__param_4
)
{
	.reg .pred 	%p<3>;
	.reg .b32 	%r<24>;
	.reg .b64 	%rd<46>;
	.reg .b64 	%fd<100>;

	ld.param.u32 	%r11, [_Z16block_mul_kerneliiPdS_S__param_0];
	ld.param.u32 	%r12, [_Z16block_mul_kerneliiPdS_S__param_1];
	ld.param.u64 	%rd4, [_Z16block_mul_kerneliiPdS_S__param_2];
	ld.param.u64 	%rd5, [_Z16block_mul_kerneliiPdS_S__param_3];
	ld.param.u64 	%rd6, [_Z16block_mul_kerneliiPdS_S__param_4];
	mov.u32 	%r13, %ctaid.x;
	mov.u32 	%r14, %ctaid.y;
	shl.b32 	%r15, %r13, 5;
	shl.b32 	%r16, %r14, 5;
	mov.u32 	%r17, %tid.y;
	mov.u32 	%r18, %tid.x;
	add.s32 	%r19, %r15, %r17;
	mul.lo.s32 	%r21, %r19, %r11;
	add.s32 	%r22, %r16, %r18;
	setp.lt.s32 	%p1, %r12, 1;
	@%p1 bra 	$L__BB0_3;
	cvta.to.global.u64 	%rd7, %rd6;
	add.s32 	%r20, %r22, %r21;
	mul.wide.s32 	%rd8, %r20, 8;
	add.s64 	%rd1, %rd7, %rd8;
	ld.global.f64 	%fd99, [%rd1];
	neg.s32 	%r23, %r12;
	shl.b32 	%r4, %r11, 5;
	cvta.to.global.u64 	%rd9, %rd4;
	add.s64 	%rd2, %rd9, 128;
	cvta.to.global.u64 	%rd3, %rd5;
	mul.wide.s32 	%rd14, %r11, 8;
$L__BB0_2:
	mul.wide.s32 	%rd10, %r21, 8;
	add.s64 	%rd11, %rd2, %rd10;
	ld.global.f64 	%fd4, [%rd11+-128];
	mul.wide.s32 	%rd12, %r22, 8;
	add.s64 	%rd13, %rd3, %rd12;
	ld.global.f64 	%fd5, [%rd13];
	fma.rn.f64 	%fd6, %fd4, %fd5, %fd99;
	st.global.f64 	[%rd1], %fd6;
	ld.global.f64 	%fd7, [%rd11+-120];
	add.s64 	%rd15, %rd13, %rd14;
	ld.global.f64 	%fd8, [%rd15];
	fma.rn.f64 	%fd9, %fd7, %fd8, %fd6;
	st.global.f64 	[%rd1], %fd9;
	ld.global.f64 	%fd10, [%rd11+-112];
	add.s64 	%rd16, %rd15, %rd14;
	ld.global.f64 	%fd11, [%rd16];
	fma.rn.f64 	%fd12, %fd10, %fd11, %fd9;
	st.global.f64 	[%rd1], %fd12;
	ld.global.f64 	%fd13, [%rd11+-104];
	add.s64 	%rd17, %rd16, %rd14;
	ld.global.f64 	%fd14, [%rd17];
	fma.rn.f64 	%fd15, %fd13, %fd14, %fd12;
	st.global.f64 	[%rd1], %fd15;
	ld.global.f64 	%fd16, [%rd11+-96];
	add.s64 	%rd18, %rd17, %rd14;
	ld.global.f64 	%fd17, [%rd18];
	fma.rn.f64 	%fd18, %fd16, %fd17, %fd15;
	st.global.f64 	[%rd1], %fd18;
	ld.global.f64 	%fd19, [%rd11+-88];
	add.s64 	%rd19, %rd18, %rd14;
	ld.global.f64 	%fd20, [%rd19];
	fma.rn.f64 	%fd21, %fd19, %fd20, %fd18;
	st.global.f64 	[%rd1], %fd21;
	ld.global.f64 	%fd22, [%rd11+-80];
	add.s64 	%rd20, %rd19, %rd14;
	ld.global.f64 	%fd23, [%rd20];
	fma.rn.f64 	%fd24, %fd22, %fd23, %fd21;
	st.global.f64 	[%rd1], %fd24;
	ld.global.f64 	%fd25, [%rd11+-72];
	add.s64 	%rd21, %rd20, %rd14;
	ld.global.f64 	%fd26, [%rd21];
	fma.rn.f64 	%fd27, %fd25, %fd26, %fd24;
	st.global.f64 	[%rd1], %fd27;
	ld.global.f64 	%fd28, [%rd11+-64];
	add.s64 	%rd22, %rd21, %rd14;
	ld.global.f64 	%fd29, [%rd22];
	fma.rn.f64 	%fd30, %fd28, %fd29, %fd27;
	st.global.f64 	[%rd1], %fd30;
	ld.global.f64 	%fd31, [%rd11+-56];
	add.s64 	%rd23, %rd22, %rd14;
	ld.global.f64 	%fd32, [%rd23];
	fma.rn.f64 	%fd33, %fd31, %fd32, %fd30;
	st.global.f64 	[%rd1], %fd33;
	ld.global.f64 	%fd34, [%rd11+-48];
	add.s64 	%rd24, %rd23, %rd14;
	ld.global.f64 	%fd35, [%rd24];
	fma.rn.f64 	%fd36, %fd34, %fd35, %fd33;
	st.global.f64 	[%rd1], %fd36;
	ld.global.f64 	%fd37, [%rd11+-40];
	add.s64 	%rd25, %rd24, %rd14;
	ld.global.f64 	%fd38, [%rd25];
	fma.rn.f64 	%fd39, %fd37, %fd38, %fd36;
	st.global.f64 	[%rd1], %fd39;
	ld.global.f64 	%fd40, [%rd11+-32];
	add.s64 	%rd26, %rd25, %rd14;
	ld.global.f64 	%fd41, [%rd26];
	fma.rn.f64 	%fd42, %fd40, %fd41, %fd39;
	st.global.f64 	[%rd1], %fd42;
	ld.global.f64 	%fd43, [%rd11+-24];
	add.s64 	%rd27, %rd26, %rd14;
	ld.global.f64 	%fd44, [%rd27];
	fma.rn.f64 	%fd45, %fd43, %fd44, %fd42;
	st.global.f64 	[%rd1], %fd45;
	ld.global.f64 	%fd46, [%rd11+-16];
	add.s64 	%rd28, %rd27, %rd14;
	ld.global.f64 	%fd47, [%rd28];
	fma.rn.f64 	%fd48, %fd46, %fd47, %fd45;
	st.global.f64 	[%rd1], %fd48;
	ld.global.f64 	%fd49, [%rd11+-8];
	add.s64 	%rd29, %rd28, %rd14;
	ld.global.f64 	%fd50, [%rd29];
	fma.rn.f64 	%fd51, %fd49, %fd50, %fd48;
	st.global.f64 	[%rd1], %fd51;
	ld.global.f64 	%fd52, [%rd11];
	add.s64 	%rd30, %rd29, %rd14;
	ld.global.f64 	%fd53, [%rd30];
	fma.rn.f64 	%fd54, %fd52, %fd53, %fd51;
	st.global.f64 	[%rd1], %fd54;
	ld.global.f64 	%fd55, [%rd11+8];
	add.s64 	%rd31, %rd30, %rd14;
	ld.global.f64 	%fd56, [%rd31];
	fma.rn.f64 	%fd57, %fd55, %fd56, %fd54;
	st.global.f64 	[%rd1], %fd57;
	ld.global.f64 	%fd58, [%rd11+16];
	add.s64 	%rd32, %rd31, %rd14;
	ld.global.f64 	%fd59, [%rd32];
	fma.rn.f64 	%fd60, %fd58, %fd59, %fd57;
	st.global.f64 	[%rd1], %fd60;
	ld.global.f64 	%fd61, [%rd11+24];
	add.s64 	%rd33, %rd32, %rd14;
	ld.global.f64 	%fd62, [%rd33];
	fma.rn.f64 	%fd63, %fd61, %fd62, %fd60;
	st.global.f64 	[%rd1], %fd63;
	ld.global.f64 	%fd64, [%rd11+32];
	add.s64 	%rd34, %rd33, %rd14;
	ld.global.f64 	%fd65, [%rd34];
	fma.rn.f64 	%fd66, %fd64, %fd65, %fd63;
	st.global.f64 	[%rd1], %fd66;
	ld.global.f64 	%fd67, [%rd11+40];
	add.s64 	%rd35, %rd34, %rd14;
	ld.global.f64 	%fd68, [%rd35];
	fma.rn.f64 	%fd69, %fd67, %fd68, %fd66;
	st.global.f64 	[%rd1], %fd69;
	ld.global.f64 	%fd70, [%rd11+48];
	add.s64 	%rd36, %rd35, %rd14;
	ld.global.f64 	%fd71, [%rd36];
	fma.rn.f64 	%fd72, %fd70, %fd71, %fd69;
	st.global.f64 	[%rd1], %fd72;
	ld.global.f64 	%fd73, [%rd11+56];
	add.s64 	%rd37, %rd36, %rd14;
	ld.global.f64 	%fd74, [%rd37];
	fma.rn.f64 	%fd75, %fd73, %fd74, %fd72;
	st.global.f64 	[%rd1], %fd75;
	ld.global.f64 	%fd76, [%rd11+64];
	add.s64 	%rd38, %rd37, %rd14;
	ld.global.f64 	%fd77, [%rd38];
	fma.rn.f64 	%fd78, %fd76, %fd77, %fd75;
	st.global.f64 	[%rd1], %fd78;
	ld.global.f64 	%fd79, [%rd11+72];
	add.s64 	%rd39, %rd38, %rd14;
	ld.global.f64 	%fd80, [%rd39];
	fma.rn.f64 	%fd81, %fd79, %fd80, %fd78;
	st.global.f64 	[%rd1], %fd81;
	ld.global.f64 	%fd82, [%rd11+80];
	add.s64 	%rd40, %rd39, %rd14;
	ld.global.f64 	%fd83, [%rd40];
	fma.rn.f64 	%fd84, %fd82, %fd83, %fd81;
	st.global.f64 	[%rd1], %fd84;
	ld.global.f64 	%fd85, [%rd11+88];
	add.s64 	%rd41, %rd40, %rd14;
	ld.global.f64 	%fd86, [%rd41];
	fma.rn.f64 	%fd87, %fd85, %fd86, %fd84;
	st.global.f64 	[%rd1], %fd87;
	ld.global.f64 	%fd88, [%rd11+96];
	add.s64 	%rd42, %rd41, %rd14;
	ld.global.f64 	%fd89, [%rd42];
	fma.rn.f64 	%fd90, %fd88, %fd89, %fd87;
	st.global.f64 	[%rd1], %fd90;
	ld.global.f64 	%fd91, [%rd11+104];
	add.s64 	%rd43, %rd42, %rd14;
	ld.global.f64 	%fd92, [%rd43];
	fma.rn.f64 	%fd93, %fd91, %fd92, %fd90;
	st.global.f64 	[%rd1], %fd93;
	ld.global.f64 	%fd94, [%rd11+112];
	add.s64 	%rd44, %rd43, %rd14;
	ld.global.f64 	%fd95, [%rd44];
	fma.rn.f64 	%fd96, %fd94, %fd95, %fd93;
	st.global.f64 	[%rd1], %fd96;
	ld.global.f64 	%fd97, [%rd11+120];
	add.s64 	%rd45, %rd44, %rd14;
	ld.global.f64 	%fd98, [%rd45];
	fma.rn.f64 	%fd99, %fd97, %fd98, %fd96;
	st.global.f64 	[%rd1], %fd99;
	add.s32 	%r23, %r23, 1;
	setp.ne.s32 	%p2, %r23, 0;
	add.s32 	%r22, %r22, %r4;
	add.s32 	%r21, %r21, 32;
	@%p2 bra 	$L__BB0_2;
$L__BB0_3:
	ret;

}


// ===== COMPILED SASS (sm_100) =====

	.target	sm_100

	.elftype	@"ET_EXEC"


//--------------------- .note.nv.tkinfo           --------------------------
	.section	.note.nv.tkinfo,"",@"SHT_NOTE"
	.sectionflags	@"SHF_NOTE_NV_TKINFO"
	.tkinfo
        /*0018*/ 	.word	0x00000002
        /*0030*/ 	.string	""
        /*0030*/ 	.string	"ptxas"
        /*0030*/ 	.string	"Cuda compilation tools, release 13.0, V13.0.88"
        /*0030*/ 	.string	"Build cuda_13.0.r13.0/compiler.36424714_0"
        /*0030*/ 	.string	"-arch sm_100 -m 64 "



//--------------------- .note.nv.cuinfo           --------------------------
	.section	.note.nv.cuinfo,"",@"SHT_NOTE"
	.sectionflags	@"SHF_NOTE_NV_CUINFO"
        /*0018*/ 	.short	0x0002
        /*001a*/ 	.short	0x0064
        /*001c*/ 	.short	0x0082
	.zero		2


//--------------------- .nv.info                  --------------------------
	.section	.nv.info,"",@"SHT_CUDA_INFO"
	.align	4


	//----- nvinfo : EIATTR_REGCOUNT
	.align		4
        /*0000*/ 	.byte	0x04, 0x2f
        /*0002*/ 	.short	(.L_1 - .L_0)
	.align		4
.L_0:
        /*0004*/ 	.word	index@(_Z16block_mul_kerneliiPdS_S_)
        /*0008*/ 	.word	0x0000001a


	//----- nvinfo : EIATTR_FRAME_SIZE
	.align		4
.L_1:
        /*000c*/ 	.byte	0x04, 0x11
        /*000e*/ 	.short	(.L_3 - .L_2)
	.align		4
.L_2:
        /*0010*/ 	.word	index@(_Z16block_mul_kerneliiPdS_S_)
        /*0014*/ 	.word	0x00000000


	//----- nvinfo : EIATTR_MIN_STACK_SIZE
	.align		4
.L_3:
        /*0018*/ 	.byte	0x04, 0x12
        /*001a*/ 	.short	(.L_5 - .L_4)
	.align		4
.L_4:
        /*001c*/ 	.word	index@(_Z16block_mul_kerneliiPdS_S_)
        /*0020*/ 	.word	0x00000000
.L_5:


//--------------------- .nv.compat                --------------------------
	.section	.nv.compat,"",@"SHT_CUDA_COMPAT_INFO"
	.align	4
        /*0000*/ 	.byte	0x02, 0x09, 0x00, 0x00, 0x02, 0x02, 0x01, 0x00, 0x02, 0x05, 0x05, 0x00, 0x03, 0x07, 0x01, 0x01
        /*0010*/ 	.byte	0x02, 0x03, 0x00, 0x00, 0x02, 0x06, 0x01, 0x00, 0x04, 0x0b, 0x08, 0x00, 0x01, 0x00, 0x00, 0x00
        /*0020*/ 	.byte	0x00, 0x00, 0x00, 0x00


//--------------------- .nv.info._Z16block_mul_kerneliiPdS_S_ --------------------------
	.section	.nv.info._Z16block_mul_kerneliiPdS_S_,"",@"SHT_CUDA_INFO"
	.sectionflags	@""
	.align	4


	//----- nvinfo : EIATTR_CUDA_API_VERSION
	.align		4
        /*0000*/ 	.byte	0x04, 0x37
        /*0002*/ 	.short	(.L_7 - .L_6)
.L_6:
        /*0004*/ 	.word	0x00000082


	//----- nvinfo : EIATTR_KPARAM_INFO
	.align		4
.L_7:
        /*0008*/ 	.byte	0x04, 0x17
        /*000a*/ 	.short	(.L_9 - .L_8)
.L_8:
        /*000c*/ 	.word	0x00000000
        /*0010*/ 	.short	0x0004
        /*0012*/ 	.short	0x0018
        /*0014*/ 	.byte	0x00, 0xf5, 0x21, 0x00


	//----- nvinfo : EIATTR_KPARAM_INFO
	.align		4
.L_9:
        /*0018*/ 	.byte	0x04, 0x17
        /*001a*/ 	.short	(.L_11 - .L_10)
.L_10:
        /*001c*/ 	.word	0x00000000
        /*0020*/ 	.short	0x0003
        /*0022*/ 	.short	0x0010
        /*0024*/ 	.byte	0x00, 0xf5, 0x21, 0x00


	//----- nvinfo : EIATTR_KPARAM_INFO
	.align		4
.L_11:
        /*0028*/ 	.byte	0x04, 0x17
        /*002a*/ 	.short	(.L_13 - .L_12)
.L_12:
        /*002c*/ 	.word	0x00000000
        /*0030*/ 	.short	0x0002
        /*0032*/ 	.short	0x0008
        /*0034*/ 	.byte	0x00, 0xf5, 0x21, 0x00


	//----- nvinfo : EIATTR_KPARAM_INFO
	.align		4
.L_13:
        /*0038*/ 	.byte	0x04, 0x17
        /*003a*/ 	.short	(.L_15 - .L_14)
.L_14:
        /*003c*/ 	.word	0x00000000
        /*0040*/ 	.short	0x0001
        /*0042*/ 	.short	0x0004
        /*0044*/ 	.byte	0x00, 0xf0, 0x11, 0x00


	//----- nvinfo : EIATTR_KPARAM_INFO
	.align		4
.L_15:
        /*0048*/ 	.byte	0x04, 0x17
        /*004a*/ 	.short	(.L_17 - .L_16)
.L_16:
        /*004c*/ 	.word	0x00000000
        /*0050*/ 	.short	0x0000
        /*0052*/ 	.short	0x0000
        /*0054*/ 	.byte	0x00, 0xf0, 0x11, 0x00


	//----- nvinfo : EIATTR_SPARSE_MMA_MASK
	.align		4
.L_17:
        /*0058*/ 	.byte	0x03, 0x50
        /*005a*/ 	.short	0x0000


	//----- nvinfo : EIATTR_MAXREG_COUNT
	.align		4
        /*005c*/ 	.byte	0x03, 0x1b
        /*005e*/ 	.short	0x00ff


	//----- nvinfo : EIATTR_MERCURY_ISA_VERSION
	.align		4
        /*0060*/ 	.byte	0x03, 0x5f
        /*0062*/ 	.short	0x0101


	//----- nvinfo : EIATTR_VRC_CTA_INIT_COUNT
	.align		4
        /*0064*/ 	.byte	0x02, 0x4a
	.zero		1
	.zero		1


	//----- nvinfo : EIATTR_EXIT_INSTR_OFFSETS
	.align		4
        /*0068*/ 	.byte	0x04, 0x1c
        /*006a*/ 	.short	(.L_19 - .L_18)


	//   ....[0]....
.L_18:
        /*006c*/ 	.word	0x00000070


	//   ....[1]....
        /*0070*/ 	.word	0x00000bd0


	//----- nvinfo : EIATTR_CBANK_PARAM_SIZE
	.align		4
.L_19:
        /*0074*/ 	.byte	0x03, 0x19
        /*0076*/ 	.short	0x0020


	//----- nvinfo : EIATTR_PARAM_CBANK
	.align		4
        /*0078*/ 	.byte	0x04, 0x0a
        /*007a*/ 	.short	(.L_21 - .L_20)
	.align		4
.L_20:
        /*007c*/ 	.word	index@(.nv.constant0._Z16block_mul_kerneliiPdS_S_)
        /*0080*/ 	.short	0x0380
        /*0082*/ 	.short	0x0020


	//----- nvinfo : EIATTR_SW_WAR
	.align		4
.L_21:
        /*0084*/ 	.byte	0x04, 0x36
        /*0086*/ 	.short	(.L_23 - .L_22)
.L_22:
        /*0088*/ 	.word	0x00000008
.L_23:


//--------------------- .nv.callgraph             --------------------------
	.section	.nv.callgraph,"",@"SHT_CUDA_CALLGRAPH"
	.align	4
	.sectionentsize	8
	.align		4
        /*0000*/ 	.word	0x00000000
	.align		4
        /*0004*/ 	.word	0xffffffff
	.align		4
        /*0008*/ 	.word	0x00000000
	.align		4
        /*000c*/ 	.word	0xfffffffe
	.align		4
        /*0010*/ 	.word	0x00000000
	.align		4
        /*0014*/ 	.word	0xfffffffd
	.align		4
        /*0018*/ 	.word	0x00000000
	.align		4
        /*001c*/ 	.word	0xfffffffc


//--------------------- .text._Z16block_mul_kerneliiPdS_S_ --------------------------
	.section	.text._Z16block_mul_kerneliiPdS_S_,"ax",@progbits
	.align	128
        .global         _Z16block_mul_kerneliiPdS_S_
        .type           _Z16block_mul_kerneliiPdS_S_,@function
        .size           _Z16block_mul_kerneliiPdS_S_,(.L_x_2 - _Z16block_mul_kerneliiPdS_S_)
        .other          _Z16block_mul_kerneliiPdS_S_,@"STO_CUDA_ENTRY STV_DEFAULT"
_Z16block_mul_kerneliiPdS_S_:
.text._Z16block_mul_kerneliiPdS_S_:
[----:B------:R-:W-:Y:S08]  /*0000*/  LDC R1, c[0x0][0x37c] ;  /* 0x0000df00ff017b82 */ /* 0x000ff00000000800 */
[----:B------:R-:W0:Y:S01]  /*0010*/  LDC.64 R2, c[0x0][0x380] ;  /* 0x0000e000ff027b82 */ /* 0x000e220000000a00 */
[----:B------:R-:W1:Y:S01]  /*0020*/  S2R R7, SR_CTAID.X ;  /* 0x0000000000077919 */ /* 0x000e620000002500 */
[----:B------:R-:W2:Y:S01]  /*0030*/  S2R R0, SR_TID.Y ;  /* 0x0000000000007919 */ /* 0x000ea20000002200 */
[----:B------:R-:W3:Y:S01]  /*0040*/  S2R R9, SR_CTAID.Y ;  /* 0x0000000000097919 */ /* 0x000ee20000002600 */
[----:B------:R-:W4:Y:S01]  /*0050*/  S2R R6, SR_TID.X ;  /* 0x0000000000067919 */ /* 0x000f220000002100 */
[----:B0-----:R-:W-:-:S13]  /*0060*/  ISETP.GE.AND P0, PT, R3, 0x1, PT ;  /* 0x000000010300780c */ /* 0x001fda0003f06270 */
[----:B-1234-:R-:W-:Y:S05]  /*0070*/  @!P0 EXIT ;  /* 0x000000000000894d */ /* 0x01efea0003800000 */
[----:B------:R-:W0:Y:S01]  /*0080*/  LDC.64 R4, c[0x0][0x398] ;  /* 0x0000e600ff047b82 */ /* 0x000e220000000a00 */
[----:B------:R-:W-:Y:S01]  /*0090*/  LEA R7, R7, R0, 0x5 ;  /* 0x0000000007077211 */ /* 0x000fe200078e28ff */
[----:B------:R-:W1:Y:S01]  /*00a0*/  LDCU.64 UR6, c[0x0][0x358] ;  /* 0x00006b00ff0677ac */ /* 0x000e620008000a00 */
[----:B------:R-:W-:-:S03]  /*00b0*/  LEA R9, R9, R6, 0x5 ;  /* 0x0000000609097211 */ /* 0x000fc600078e28ff */
[----:B------:R-:W-:Y:S01]  /*00c0*/  IMAD R0, R7, R2, RZ ;  /* 0x0000000207007224 */ /* 0x000fe200078e02ff */
[----:B------:R-:W2:Y:S04]  /*00d0*/  LDCU.64 UR4, c[0x0][0x388] ;  /* 0x00007100ff0477ac */ /* 0x000ea80008000a00 */
[----:B------:R-:W-:-:S05]  /*00e0*/  IADD3 R7, PT, PT, R0, R9, RZ ;  /* 0x0000000900077210 */ /* 0x000fca0007ffe0ff */
[----:B0-----:R-:W-:-:S05]  /*00f0*/  IMAD.WIDE R4, R7, 0x8, R4 ;  /* 0x0000000807047825 */ /* 0x001fca00078e0204 */
[----:B-1----:R0:W5:Y:S01]  /*0100*/  LDG.E.64 R10, desc[UR6][R4.64] ;  /* 0x00000006040a7981 */ /* 0x002162000c1e1b00 */
[----:B--2---:R-:W-:Y:S01]  /*0110*/  UIADD3 UR4, UP0, UPT, UR4, 0x80, URZ ;  /* 0x0000008004047890 */ /* 0x004fe2000ff1e0ff */
[----:B------:R-:W-:-:S03]  /*0120*/  IADD3 R3, PT, PT, -R3, RZ, RZ ;  /* 0x000000ff03037210 */ /* 0x000fc60007ffe1ff */
[----:B------:R-:W-:-:S12]  /*0130*/  UIADD3.X UR5, UPT, UPT, URZ, UR5, URZ, UP0, !UPT ;  /* 0x00000005ff057290 */ /* 0x000fd800087fe4ff */
.L_x_0:
[----:B---3--:R-:W1:Y:S01]  /*0140*/  LDC.64 R14, c[0x0][0x390] ;  /* 0x0000e400ff0e7b82 */ /* 0x008e620000000a00 */
[----:B------:R-:W-:Y:S02]  /*0150*/  MOV R6, UR4 ;  /* 0x0000000400067c02 */ /* 0x000fe40008000f00 */
[----:B------:R-:W-:-:S03]  /*0160*/  MOV R7, UR5 ;  /* 0x0000000500077c02 */ /* 0x000fc60008000f00 */
[----:B------:R-:W-:-:S05]  /*0170*/  IMAD.WIDE R6, R0, 0x8, R6 ;  /* 0x0000000800067825 */ /* 0x000fca00078e0206 */
[----:B------:R-:W2:Y:S01]  /*0180*/  LDG.E.64 R12, desc[UR6][R6.64+-0x80] ;  /* 0xffff8006060c7981 */ /* 0x000ea2000c1e1b00 */
[----:B-1----:R-:W-:-:S05]  /*0190*/  IMAD.WIDE R14, R9, 0x8, R14 ;  /* 0x00000008090e7825 */ /* 0x002fca00078e020e */
[----:B------:R-:W2:Y:S02]  /*01a0*/  LDG.E.64 R16, desc[UR6][R14.64] ;  /* 0x000000060e107981 */ /* 0x000ea4000c1e1b00 */
[----:B--2--5:R-:W-:Y:S01]  /*01b0*/  DFMA R12, R12, R16, R10 ;  /* 0x000000100c0c722b */ /* 0x024fe2000000000a */
[----:B------:R-:W-:-:S06]  /*01c0*/  IMAD.WIDE R16, R2, 0x8, R14 ;  /* 0x0000000802107825 */ /* 0x000fcc00078e020e */
[----:B------:R1:W-:Y:S04]  /*01d0*/  STG.E.64 desc[UR6][R4.64], R12 ;  /* 0x0000000c04007986 */ /* 0x0003e8000c101b06 */
[----:B------:R-:W2:Y:S04]  /*01e0*/  LDG.E.64 R10, desc[UR6][R6.64+-0x78] ;  /* 0xffff8806060a7981 */ /* 0x000ea8000c1e1b00 */
[----:B------:R-:W2:Y:S01]  /*01f0*/  LDG.E.64 R18, desc[UR6][R16.64] ;  /* 0x0000000610127981 */ /* 0x000ea2000c1e1b00 */
[----:B------:R-:W-:Y:S01]  /*0200*/  IMAD.WIDE R20, R2, 0x8, R16 ;  /* 0x0000000802147825 */ /* 0x000fe200078e0210 */
[----:B--2---:R-:W-:-:S07]  /*0210*/  DFMA R10, R10, R18, R12 ;  /* 0x000000120a0a722b */ /* 0x004fce000000000c */
[----:B------:R2:W-:Y:S04]  /*0220*/  STG.E.64 desc[UR6][R4.64], R10 ;  /* 0x0000000a04007986 */ /* 0x0005e8000c101b06 */
[----:B------:R-:W3:Y:S04]  /*0230*/  LDG.E.64 R18, desc[UR6][R6.64+-0x70] ;  /* 0xffff900606127981 */ /* 0x000ee8000c1e1b00 */
[----:B------:R-:W3:Y:S02]  /*0240*/  LDG.E.64 R14, desc[UR6][R20.64] ;  /* 0x00000006140e7981 */ /* 0x000ee4000c1e1b00 */
[----:B---3--:R-:W-:Y:S01]  /*0250*/  DFMA R14, R18, R14, R10 ;  /* 0x0000000e120e722b */ /* 0x008fe2000000000a */
[----:B------:R-:W-:-:S06]  /*0260*/  IMAD.WIDE R18, R2, 0x8, R20 ;  /* 0x0000000802127825 */ /* 0x000fcc00078e0214 */
[----:B------:R3:W-:Y:S04]  /*0270*/  STG.E.64 desc[UR6][R4.64], R14 ;  /* 0x0000000e04007986 */ /* 0x0007e8000c101b06 */
[----:B-1----:R-:W4:Y:S04]  /*0280*/  LDG.E.64 R12, desc[UR6][R6.64+-0x68] ;  /* 0xffff9806060c7981 */ /* 0x002f28000c1e1b00 */
[----:B------:R-:W4:Y:S01]  /*0290*/  LDG.E.64 R22, desc[UR6][R18.64] ;  /* 0x0000000612167981 */ /* 0x000f22000c1e1b00 */
[----:B------:R-:W-:Y:S01]  /*02a0*/  IMAD.WIDE R16, R2, 0x8, R18 ;  /* 0x0000000802107825 */ /* 0x000fe200078e0212 */
[----:B----4-:R-:W-:-:S07]  /*02b0*/  DFMA R12, R12, R22, R14 ;  /* 0x000000160c0c722b */ /* 0x010fce000000000e */
[----:B------:R1:W-:Y:S04]  /*02c0*/  STG.E.64 desc[UR6][R4.64], R12 ;  /* 0x0000000c04007986 */ /* 0x0003e8000c101b06 */
[----:B--2---:R-:W2:Y:S04]  /*02d0*/  LDG.E.64 R10, desc[UR6][R6.64+-0x60] ;  /* 0xffffa006060a7981 */ /* 0x004ea8000c1e1b00 */
[----:B------:R-:W2:Y:S01]  /*02e0*/  LDG.E.64 R22, desc[UR6][R16.64] ;  /* 0x0000000610167981 */ /* 0x000ea2000c1e1b00 */
[----:B------:R-:W-:Y:S01]  /*02f0*/  IMAD.WIDE R20, R2, 0x8, R16 ;  /* 0x0000000802147825 */ /* 0x000fe200078e0210 */
[----:B--2---:R-:W-:-:S07]  /*0300*/  DFMA R10, R10, R22, R12 ;  /* 0x000000160a0a722b */ /* 0x004fce000000000c */
[----:B------:R2:W-:Y:S04]  /*0310*/  STG.E.64 desc[UR6][R4.64], R10 ;  /* 0x0000000a04007986 */ /* 0x0005e8000c101b06 */
[----:B---3--:R-:W3:Y:S04]  /*0320*/  LDG.E.64 R14, desc[UR6][R6.64+-0x58] ;  /* 0xffffa806060e7981 */ /* 0x008ee8000c1e1b00 */
[----:B------:R-:W3:Y:S01]  /*0330*/  LDG.E.64 R22, desc[UR6][R20.64] ;  /* 0x0000000614167981 */ /* 0x000ee2000c1e1b00 */
[----:B------:R-:W-:Y:S01]  /*0340*/  IMAD.WIDE R18, R2, 0x8, R20 ;  /* 0x0000000802127825 */ /* 0x000fe200078e0214 */
[----:B---3--:R-:W-:-:S07]  /*0350*/  DFMA R14, R14, R22, R10 ;  /* 0x000000160e0e722b */ /* 0x008fce000000000a */
        /* <DEDUP_REMOVED lines=128> */
[----:B------:R-:W-:-:S04]  /*0b60*/  IADD3 R3, PT, PT, R3, 0x1, RZ ;  /* 0x0000000103037810 */ /* 0x000fc80007ffe0ff */
[----:B------:R-:W-:Y:S02]  /*0b70*/  ISETP.NE.AND P0, PT, R3, RZ, PT ;  /* 0x000000ff0300720c */ /* 0x000fe40003f05270 */
[----:B------:R-:W-:Y:S02]  /*0b80*/  LEA R9, R2, R9, 0x5 ;  /* 0x0000000902097211 */ /* 0x000fe400078e28ff */
[----:B------:R-:W-:Y:S01]  /*0b90*/  IADD3 R0, PT, PT, R0, 0x20, RZ ;  /* 0x0000002000007810 */ /* 0x000fe20007ffe0ff */
[----:B--2---:R-:W-:-:S07]  /*0ba0*/  DFMA R10, R10, R16, R12 ;  /* 0x000000100a0a722b */ /* 0x004fce000000000c */
[----:B------:R3:W-:Y:S01]  /*0bb0*/  STG.E.64 desc[UR6][R4.64], R10 ;  /* 0x0000000a04007986 */ /* 0x0007e2000c101b06 */
[----:B------:R-:W-:Y:S05]  /*0bc0*/  @P0 BRA `(.L_x_0) ;  /* 0xfffffff4005c0947 */ /* 0x000fea000383ffff */
[----:B------:R-:W-:Y:S05]  /*0bd0*/  EXIT ;  /* 0x000000000000794d */ /* 0x000fea0003800000 */
.L_x_1:
[----:B------:R-:W-:-:S00]  /*0be0*/  BRA `(.L_x_1) ;  /* 0xfffffffc00fc7947 */ /* 0x000fc0000383ffff */
[----:B------:R-:W-:-:S00]  /*0bf0*/  NOP ;  /* 0x0000000000007918 */ /* 0x000fc00000000000 */
        /* <DEDUP_REMOVED lines=8> */
.L_x_2:


//--------------------- .nv.shared.reserved.0     --------------------------
	.section	.nv.shared.reserved.0,"aw",@nobits
	.weak		__nv_reservedSMEM_offset_0_alias
	.size		__nv_reservedSMEM_offset_0_alias, 0, 64
	.other		__nv_reservedSMEM_offset_0_alias,@"STO_CUDA_RESERVED_SHARED STV_DEFAULT"
__nv_reservedSMEM_offset_0_alias:
	.zero		0
	.zero		64


//--------------------- .nv.constant0._Z16block_mul_kerneliiPdS_S_ --------------------------
	.section	.nv.constant0._Z16block_mul_kerneliiPdS_S_,"a",@progbits
	.sectionflags	@""
	.align	4
.nv.constant0._Z16block_mul_kerneliiPdS_S_:
	.zero		928


//--------------------- SYMBOLS --------------------------

	.type		.nv.reservedSmem.offset0,@object
	.size		.nv.reservedSmem.offset0,0x4
